//
// Generated by NVIDIA NVVM Compiler
//
// Compiler Build ID: CL-36424714
// Cuda compilation tools, release 13.0, V13.0.88
// Based on NVVM 20.0.0
//

.version 9.0
.target sm_100
.address_size 64

	// .globl	_Z15max_pool_kernelPKfPfiiiiiiiiii

.visible .entry _Z15max_pool_kernelPKfPfiiiiiiiiii(
	.param .u64 .ptr .align 1 _Z15max_pool_kernelPKfPfiiiiiiiiii_param_0,
	.param .u64 .ptr .align 1 _Z15max_pool_kernelPKfPfiiiiiiiiii_param_1,
	.param .u32 _Z15max_pool_kernelPKfPfiiiiiiiiii_param_2,
	.param .u32 _Z15max_pool_kernelPKfPfiiiiiiiiii_param_3,
	.param .u32 _Z15max_pool_kernelPKfPfiiiiiiiiii_param_4,
	.param .u32 _Z15max_pool_kernelPKfPfiiiiiiiiii_param_5,
	.param .u32 _Z15max_pool_kernelPKfPfiiiiiiiiii_param_6,
	.param .u32 _Z15max_pool_kernelPKfPfiiiiiiiiii_param_7,
	.param .u32 _Z15max_pool_kernelPKfPfiiiiiiiiii_param_8,
	.param .u32 _Z15max_pool_kernelPKfPfiiiiiiiiii_param_9,
	.param .u32 _Z15max_pool_kernelPKfPfiiiiiiiiii_param_10,
	.param .u32 _Z15max_pool_kernelPKfPfiiiiiiiiii_param_11
)
{
	.reg .pred 	%p<114>;
	.reg .b32 	%r<100>;
	.reg .b32 	%f<150>;
	.reg .b64 	%rd<15>;

	ld.param.u64 	%rd7, [_Z15max_pool_kernelPKfPfiiiiiiiiii_param_0];
	ld.param.u64 	%rd6, [_Z15max_pool_kernelPKfPfiiiiiiiiii_param_1];
	ld.param.u32 	%r31, [_Z15max_pool_kernelPKfPfiiiiiiiiii_param_2];
	ld.param.u32 	%r32, [_Z15max_pool_kernelPKfPfiiiiiiiiii_param_3];
	ld.param.u32 	%r33, [_Z15max_pool_kernelPKfPfiiiiiiiiii_param_4];
	ld.param.u32 	%r34, [_Z15max_pool_kernelPKfPfiiiiiiiiii_param_5];
	ld.param.u32 	%r35, [_Z15max_pool_kernelPKfPfiiiiiiiiii_param_6];
	ld.param.u32 	%r36, [_Z15max_pool_kernelPKfPfiiiiiiiiii_param_7];
	ld.param.u32 	%r40, [_Z15max_pool_kernelPKfPfiiiiiiiiii_param_8];
	ld.param.u32 	%r38, [_Z15max_pool_kernelPKfPfiiiiiiiiii_param_9];
	ld.param.u32 	%r39, [_Z15max_pool_kernelPKfPfiiiiiiiiii_param_10];
	ld.param.u32 	%r41, [_Z15max_pool_kernelPKfPfiiiiiiiiii_param_11];
	cvta.to.global.u64 	%rd1, %rd7;
	mov.u32 	%r42, %ctaid.x;
	mov.u32 	%r43, %ntid.x;
	mov.u32 	%r44, %tid.x;
	mad.lo.s32 	%r1, %r42, %r43, %r44;
	mov.u32 	%r45, %ctaid.y;
	mov.u32 	%r46, %ntid.y;
	mov.u32 	%r47, %tid.y;
	mad.lo.s32 	%r48, %r45, %r46, %r47;
	mov.u32 	%r49, %ctaid.z;
	div.u32 	%r4, %r49, %r39;
	mul.lo.s32 	%r50, %r4, %r39;
	sub.s32 	%r3, %r49, %r50;
	setp.ge.s32 	%p1, %r1, %r38;
	setp.ge.s32 	%p2, %r48, %r40;
	or.pred  	%p3, %p1, %p2;
	setp.ge.s32 	%p4, %r3, %r39;
	or.pred  	%p5, %p3, %p4;
	setp.ge.s32 	%p6, %r4, %r41;
	or.pred  	%p7, %p5, %p6;
	mov.f32 	%f148, 0fFF800000;
	@%p7 bra 	$L__BB0_80;
	mul.lo.s32 	%r93, %r35, %r48;
	mul.lo.s32 	%r6, %r36, %r1;
	setp.lt.s32 	%p8, %r33, 1;
	@%p8 bra 	$L__BB0_79;
	setp.lt.s32 	%p9, %r34, 1;
	@%p9 bra 	$L__BB0_79;
	add.s32 	%r51, %r6, 1;
	add.s32 	%r52, %r6, %r34;
	max.s32 	%r53, %r52, %r51;
	sub.s32 	%r54, %r53, %r6;
	and.b32  	%r7, %r54, 15;
	and.b32  	%r8, %r54, 7;
	sub.s32 	%r9, %r6, %r53;
	and.b32  	%r10, %r54, 3;
	and.b32  	%r55, %r54, -16;
	neg.s32 	%r11, %r55;
	add.s32 	%r12, %r93, %r33;
	mad.lo.s32 	%r56, %r4, %r39, %r3;
	mul.lo.s32 	%r13, %r56, %r31;
	mov.f32 	%f148, 0fFF800000;
$L__BB0_4:
	setp.gt.u32 	%p10, %r9, -16;
	add.s32 	%r57, %r13, %r93;
	mul.lo.s32 	%r15, %r57, %r32;
	mov.u32 	%r98, %r6;
	@%p10 bra 	$L__BB0_40;
	add.s32 	%r96, %r6, 7;
	add.s32 	%r95, %r6, %r15;
	mov.u32 	%r94, %r11;
$L__BB0_6:
	.pragma "nounroll";
	setp.ge.s32 	%p11, %r93, %r31;
	add.s32 	%r58, %r96, -7;
	setp.ge.s32 	%p12, %r58, %r32;
	mul.wide.s32 	%rd8, %r95, 4;
	add.s64 	%rd2, %rd1, %rd8;
	or.pred  	%p13, %p11, %p12;
	@%p13 bra 	$L__BB0_8;
	ld.global.f32 	%f76, [%rd2];
	max.f32 	%f148, %f148, %f76;
$L__BB0_8:
	add.s32 	%r59, %r96, -6;
	setp.ge.s32 	%p15, %r59, %r32;
	or.pred  	%p16, %p11, %p15;
	@%p16 bra 	$L__BB0_10;
	ld.global.f32 	%f77, [%rd2+4];
	max.f32 	%f148, %f148, %f77;
$L__BB0_10:
	add.s32 	%r60, %r96, -5;
	setp.ge.s32 	%p18, %r60, %r32;
	or.pred  	%p19, %p11, %p18;
	@%p19 bra 	$L__BB0_12;
	ld.global.f32 	%f78, [%rd2+8];
	max.f32 	%f148, %f148, %f78;
$L__BB0_12:
	add.s32 	%r61, %r96, -4;
	setp.ge.s32 	%p21, %r61, %r32;
	or.pred  	%p22, %p11, %p21;
	@%p22 bra 	$L__BB0_14;
	ld.global.f32 	%f79, [%rd2+12];
	max.f32 	%f148, %f148, %f79;
$L__BB0_14:
	add.s32 	%r62, %r96, -3;
	setp.ge.s32 	%p24, %r62, %r32;
	or.pred  	%p25, %p11, %p24;
	@%p25 bra 	$L__BB0_16;
	ld.global.f32 	%f80, [%rd2+16];
	max.f32 	%f148, %f148, %f80;
$L__BB0_16:
	add.s32 	%r63, %r96, -2;
	setp.ge.s32 	%p27, %r63, %r32;
	or.pred  	%p28, %p11, %p27;
	@%p28 bra 	$L__BB0_18;
	ld.global.f32 	%f81, [%rd2+20];
	max.f32 	%f148, %f148, %f81;
$L__BB0_18:
	add.s32 	%r64, %r96, -1;
	setp.ge.s32 	%p30, %r64, %r32;
	or.pred  	%p31, %p11, %p30;
	@%p31 bra 	$L__BB0_20;
	ld.global.f32 	%f82, [%rd2+24];
	max.f32 	%f148, %f148, %f82;
$L__BB0_20:
	setp.ge.s32 	%p33, %r96, %r32;
	or.pred  	%p34, %p11, %p33;
	@%p34 bra 	$L__BB0_22;
	ld.global.f32 	%f83, [%rd2+28];
	max.f32 	%f148, %f148, %f83;
$L__BB0_22:
	add.s32 	%r65, %r96, 1;
	setp.ge.s32 	%p36, %r65, %r32;
	or.pred  	%p37, %p11, %p36;
	@%p37 bra 	$L__BB0_24;
	ld.global.f32 	%f84, [%rd2+32];
	max.f32 	%f148, %f148, %f84;
$L__BB0_24:
	add.s32 	%r66, %r96, 2;
	setp.ge.s32 	%p39, %r66, %r32;
	or.pred  	%p40, %p11, %p39;
	@%p40 bra 	$L__BB0_26;
	ld.global.f32 	%f85, [%rd2+36];
	max.f32 	%f148, %f148, %f85;
$L__BB0_26:
	add.s32 	%r67, %r96, 3;
	setp.ge.s32 	%p42, %r67, %r32;
	or.pred  	%p43, %p11, %p42;
	@%p43 bra 	$L__BB0_28;
	ld.global.f32 	%f86, [%rd2+40];
	max.f32 	%f148, %f148, %f86;
$L__BB0_28:
	add.s32 	%r68, %r96, 4;
	setp.ge.s32 	%p45, %r68, %r32;
	or.pred  	%p46, %p11, %p45;
	@%p46 bra 	$L__BB0_30;
	ld.global.f32 	%f87, [%rd2+44];
	max.f32 	%f148, %f148, %f87;
$L__BB0_30:
	add.s32 	%r69, %r96, 5;
	setp.ge.s32 	%p48, %r69, %r32;
	or.pred  	%p49, %p11, %p48;
	@%p49 bra 	$L__BB0_32;
	ld.global.f32 	%f88, [%rd2+48];
	max.f32 	%f148, %f148, %f88;
$L__BB0_32:
	add.s32 	%r70, %r96, 6;
	setp.ge.s32 	%p51, %r70, %r32;
	or.pred  	%p52, %p11, %p51;
	@%p52 bra 	$L__BB0_34;
	ld.global.f32 	%f89, [%rd2+52];
	max.f32 	%f148, %f148, %f89;
$L__BB0_34:
	add.s32 	%r71, %r96, 7;
	setp.ge.s32 	%p54, %r71, %r32;
	or.pred  	%p55, %p11, %p54;
	@%p55 bra 	$L__BB0_36;
	ld.global.f32 	%f90, [%rd2+56];
	max.f32 	%f148, %f148, %f90;
$L__BB0_36:
	add.s32 	%r72, %r96, 8;
	setp.ge.s32 	%p57, %r72, %r32;
	or.pred  	%p58, %p11, %p57;
	@%p58 bra 	$L__BB0_38;
	ld.global.f32 	%f91, [%rd2+60];
	max.f32 	%f148, %f148, %f91;
$L__BB0_38:
	add.s32 	%r96, %r96, 16;
	add.s32 	%r95, %r95, 16;
	add.s32 	%r94, %r94, 16;
	setp.ne.s32 	%p59, %r94, 0;
	@%p59 bra 	$L__BB0_6;
	add.s32 	%r98, %r96, -7;
$L__BB0_40:
	setp.eq.s32 	%p60, %r7, 0;
	@%p60 bra 	$L__BB0_78;
	add.s32 	%r73, %r7, -1;
	setp.lt.u32 	%p61, %r73, 7;
	@%p61 bra 	$L__BB0_59;
	setp.ge.s32 	%p62, %r93, %r31;
	setp.ge.s32 	%p63, %r98, %r32;
	add.s32 	%r74, %r98, %r15;
	mul.wide.s32 	%rd9, %r74, 4;
	add.s64 	%rd3, %rd1, %rd9;
	or.pred  	%p64, %p62, %p63;
	@%p64 bra 	$L__BB0_44;
	ld.global.f32 	%f93, [%rd3];
	max.f32 	%f148, %f148, %f93;
$L__BB0_44:
	add.s32 	%r75, %r98, 1;
	setp.ge.s32 	%p66, %r75, %r32;
	or.pred  	%p67, %p62, %p66;
	@%p67 bra 	$L__BB0_46;
	ld.global.f32 	%f94, [%rd3+4];
	max.f32 	%f148, %f148, %f94;
$L__BB0_46:
	add.s32 	%r76, %r98, 2;
	setp.ge.s32 	%p69, %r76, %r32;
	or.pred  	%p70, %p62, %p69;
	@%p70 bra 	$L__BB0_48;
	ld.global.f32 	%f95, [%rd3+8];
	max.f32 	%f148, %f148, %f95;
$L__BB0_48:
	add.s32 	%r77, %r98, 3;
	setp.ge.s32 	%p72, %r77, %r32;
	or.pred  	%p73, %p62, %p72;
	@%p73 bra 	$L__BB0_50;
	ld.global.f32 	%f96, [%rd3+12];
	max.f32 	%f148, %f148, %f96;
$L__BB0_50:
	add.s32 	%r78, %r98, 4;
	setp.ge.s32 	%p75, %r78, %r32;
	or.pred  	%p76, %p62, %p75;
	@%p76 bra 	$L__BB0_52;
	ld.global.f32 	%f97, [%rd3+16];
	max.f32 	%f148, %f148, %f97;
$L__BB0_52:
	add.s32 	%r79, %r98, 5;
	setp.ge.s32 	%p78, %r79, %r32;
	or.pred  	%p79, %p62, %p78;
	@%p79 bra 	$L__BB0_54;
	ld.global.f32 	%f98, [%rd3+20];
	max.f32 	%f148, %f148, %f98;
$L__BB0_54:
	add.s32 	%r80, %r98, 6;
	setp.ge.s32 	%p81, %r80, %r32;
	or.pred  	%p82, %p62, %p81;
	@%p82 bra 	$L__BB0_56;
	ld.global.f32 	%f99, [%rd3+24];
	max.f32 	%f148, %f148, %f99;
$L__BB0_56:
	add.s32 	%r81, %r98, 7;
	setp.ge.s32 	%p84, %r81, %r32;
	or.pred  	%p85, %p62, %p84;
	@%p85 bra 	$L__BB0_58;
	ld.global.f32 	%f100, [%rd3+28];
	max.f32 	%f148, %f148, %f100;
$L__BB0_58:
	add.s32 	%r98, %r98, 8;
$L__BB0_59:
	setp.eq.s32 	%p86, %r8, 0;
	@%p86 bra 	$L__BB0_78;
	add.s32 	%r82, %r8, -1;
	setp.lt.u32 	%p87, %r82, 3;
	@%p87 bra 	$L__BB0_70;
	setp.ge.s32 	%p88, %r93, %r31;
	setp.ge.s32 	%p89, %r98, %r32;
	add.s32 	%r83, %r98, %r15;
	mul.wide.s32 	%rd10, %r83, 4;
	add.s64 	%rd4, %rd1, %rd10;
	or.pred  	%p90, %p88, %p89;
	@%p90 bra 	$L__BB0_63;
	ld.global.f32 	%f102, [%rd4];
	max.f32 	%f148, %f148, %f102;
$L__BB0_63:
	add.s32 	%r84, %r98, 1;
	setp.ge.s32 	%p92, %r84, %r32;
	or.pred  	%p93, %p88, %p92;
	@%p93 bra 	$L__BB0_65;
	ld.global.f32 	%f103, [%rd4+4];
	max.f32 	%f148, %f148, %f103;
$L__BB0_65:
	add.s32 	%r85, %r98, 2;
	setp.ge.s32 	%p95, %r85, %r32;
	or.pred  	%p96, %p88, %p95;
	@%p96 bra 	$L__BB0_67;
	ld.global.f32 	%f104, [%rd4+8];
	max.f32 	%f148, %f148, %f104;
$L__BB0_67:
	add.s32 	%r86, %r98, 3;
	setp.ge.s32 	%p98, %r86, %r32;
	or.pred  	%p99, %p88, %p98;
	@%p99 bra 	$L__BB0_69;
	ld.global.f32 	%f105, [%rd4+12];
	max.f32 	%f148, %f148, %f105;
$L__BB0_69:
	add.s32 	%r98, %r98, 4;
$L__BB0_70:
	setp.eq.s32 	%p100, %r10, 0;
	@%p100 bra 	$L__BB0_78;
	setp.ge.s32 	%p101, %r93, %r31;
	setp.ge.s32 	%p102, %r98, %r32;
	add.s32 	%r87, %r98, %r15;
	mul.wide.s32 	%rd11, %r87, 4;
	add.s64 	%rd5, %rd1, %rd11;
	or.pred  	%p103, %p101, %p102;
	@%p103 bra 	$L__BB0_73;
	ld.global.f32 	%f106, [%rd5];
	max.f32 	%f148, %f148, %f106;
$L__BB0_73:
	setp.eq.s32 	%p104, %r10, 1;
	@%p104 bra 	$L__BB0_78;
	add.s32 	%r88, %r98, 1;
	setp.ge.s32 	%p106, %r88, %r32;
	or.pred  	%p107, %p101, %p106;
	@%p107 bra 	$L__BB0_76;
	ld.global.f32 	%f107, [%rd5+4];
	max.f32 	%f148, %f148, %f107;
$L__BB0_76:
	setp.eq.s32 	%p109, %r10, 2;
	add.s32 	%r89, %r98, 2;
	setp.ge.s32 	%p110, %r89, %r32;
	or.pred  	%p111, %p101, %p110;
	or.pred  	%p112, %p109, %p111;
	@%p112 bra 	$L__BB0_78;
	ld.global.f32 	%f108, [%rd5+8];
	max.f32 	%f148, %f148, %f108;
$L__BB0_78:
	add.s32 	%r93, %r93, 1;
	setp.lt.s32 	%p113, %r93, %r12;
	@%p113 bra 	$L__BB0_4;
$L__BB0_79:
	mad.lo.s32 	%r90, %r4, %r39, %r3;
	mad.lo.s32 	%r91, %r90, %r40, %r48;
	mad.lo.s32 	%r92, %r91, %r38, %r1;
	cvta.to.global.u64 	%rd12, %rd6;
	mul.wide.s32 	%rd13, %r92, 4;
	add.s64 	%rd14, %rd12, %rd13;
	st.global.f32 	[%rd14], %f148;
$L__BB0_80:
	ret;

}


// ===== COMPILED SASS (sm_100) =====

	.target	sm_100

	.elftype	@"ET_EXEC"


//--------------------- .note.nv.tkinfo           --------------------------
	.section	.note.nv.tkinfo,"",@"SHT_NOTE"
	.sectionflags	@"SHF_NOTE_NV_TKINFO"
	.tkinfo
        /*0018*/ 	.word	0x00000002
        /*0030*/ 	.string	""
        /*0030*/ 	.string	"ptxas"
        /*0030*/ 	.string	"Cuda compilation tools, release 13.0, V13.0.88"
        /*0030*/ 	.string	"Build cuda_13.0.r13.0/compiler.36424714_0"
        /*0030*/ 	.string	"-arch sm_100 -m 64 "



//--------------------- .note.nv.cuinfo           --------------------------
	.section	.note.nv.cuinfo,"",@"SHT_NOTE"
	.sectionflags	@"SHF_NOTE_NV_CUINFO"
        /*0018*/ 	.short	0x0002
        /*001a*/ 	.short	0x0064
        /*001c*/ 	.short	0x0082
	.zero		2


//--------------------- .nv.info                  --------------------------
	.section	.nv.info,"",@"SHT_CUDA_INFO"
	.align	4


	//----- nvinfo : EIATTR_REGCOUNT
	.align		4
        /*0000*/ 	.byte	0x04, 0x2f
        /*0002*/ 	.short	(.L_1 - .L_0)
	.align		4
.L_0:
        /*0004*/ 	.word	index@(_Z15max_pool_kernelPKfPfiiiiiiiiii)
        /*0008*/ 	.word	0x0000001f


	//----- nvinfo : EIATTR_FRAME_SIZE
	.align		4
.L_1:
        /*000c*/ 	.byte	0x04, 0x11
        /*000e*/ 	.short	(.L_3 - .L_2)
	.align		4
.L_2:
        /*0010*/ 	.word	index@(_Z15max_pool_kernelPKfPfiiiiiiiiii)
        /*0014*/ 	.word	0x00000000


	//----- nvinfo : EIATTR_MIN_STACK_SIZE
	.align		4
.L_3:
        /*0018*/ 	.byte	0x04, 0x12
        /*001a*/ 	.short	(.L_5 - .L_4)
	.align		4
.L_4:
        /*001c*/ 	.word	index@(_Z15max_pool_kernelPKfPfiiiiiiiiii)
        /*0020*/ 	.word	0x00000000
.L_5:


//--------------------- .nv.compat                --------------------------
	.section	.nv.compat,"",@"SHT_CUDA_COMPAT_INFO"
	.align	4
        /*0000*/ 	.byte	0x02, 0x09, 0x00, 0x00, 0x02, 0x02, 0x01, 0x00, 0x02, 0x05, 0x05, 0x00, 0x03, 0x07, 0x01, 0x01
        /*0010*/ 	.byte	0x02, 0x03, 0x00, 0x00, 0x02, 0x06, 0x01, 0x00, 0x04, 0x0b, 0x08, 0x00, 0x09, 0x00, 0x00, 0x00
        /*0020*/ 	.byte	0x00, 0x00, 0x00, 0x00


//--------------------- .nv.info._Z15max_pool_kernelPKfPfiiiiiiiiii --------------------------
	.section	.nv.info._Z15max_pool_kernelPKfPfiiiiiiiiii,"",@"SHT_CUDA_INFO"
	.sectionflags	@""
	.align	4


	//----- nvinfo : EIATTR_CUDA_API_VERSION
	.align		4
        /*0000*/ 	.byte	0x04, 0x37
        /*0002*/ 	.short	(.L_7 - .L_6)
.L_6:
        /*0004*/ 	.word	0x00000082


	//----- nvinfo : EIATTR_KPARAM_INFO
	.align		4
.L_7:
        /*0008*/ 	.byte	0x04, 0x17
        /*000a*/ 	.short	(.L_9 - .L_8)
.L_8:
        /*000c*/ 	.word	0x00000000
        /*0010*/ 	.short	0x000b
        /*0012*/ 	.short	0x0034
        /*0014*/ 	.byte	0x00, 0xf0, 0x11, 0x00


	//----- nvinfo : EIATTR_KPARAM_INFO
	.align		4
.L_9:
        /*0018*/ 	.byte	0x04, 0x17
        /*001a*/ 	.short	(.L_11 - .L_10)
.L_10:
        /*001c*/ 	.word	0x00000000
        /*0020*/ 	.short	0x000a
        /*0022*/ 	.short	0x0030
        /*0024*/ 	.byte	0x00, 0xf0, 0x11, 0x00


	//----- nvinfo : EIATTR_KPARAM_INFO
	.align		4
.L_11:
        /*0028*/ 	.byte	0x04, 0x17
        /*002a*/ 	.short	(.L_13 - .L_12)
.L_12:
        /*002c*/ 	.word	0x00000000
        /*0030*/ 	.short	0x0009
        /*0032*/ 	.short	0x002c
        /*0034*/ 	.byte	0x00, 0xf0, 0x11, 0x00


	//----- nvinfo : EIATTR_KPARAM_INFO
	.align		4
.L_13:
        /*0038*/ 	.byte	0x04, 0x17
        /*003a*/ 	.short	(.L_15 - .L_14)
.L_14:
        /*003c*/ 	.word	0x00000000
        /*0040*/ 	.short	0x0008
        /*0042*/ 	.short	0x0028
        /*0044*/ 	.byte	0x00, 0xf0, 0x11, 0x00


	//----- nvinfo : EIATTR_KPARAM_INFO
	.align		4
.L_15:
        /*0048*/ 	.byte	0x04, 0x17
        /*004a*/ 	.short	(.L_17 - .L_16)
.L_16:
        /*004c*/ 	.word	0x00000000
        /*0050*/ 	.short	0x0007
        /*0052*/ 	.short	0x0024
        /*0054*/ 	.byte	0x00, 0xf0, 0x11, 0x00


	//----- nvinfo : EIATTR_KPARAM_INFO
	.align		4
.L_17:
        /*0058*/ 	.byte	0x04, 0x17
        /*005a*/ 	.short	(.L_19 - .L_18)
.L_18:
        /*005c*/ 	.word	0x00000000
        /*0060*/ 	.short	0x0006
        /*0062*/ 	.short	0x0020
        /*0064*/ 	.byte	0x00, 0xf0, 0x11, 0x00


	//----- nvinfo : EIATTR_KPARAM_INFO
	.align		4
.L_19:
        /*0068*/ 	.byte	0x04, 0x17
        /*006a*/ 	.short	(.L_21 - .L_20)
.L_20:
        /*006c*/ 	.word	0x00000000
        /*0070*/ 	.short	0x0005
        /*0072*/ 	.short	0x001c
        /*0074*/ 	.byte	0x00, 0xf0, 0x11, 0x00


	//----- nvinfo : EIATTR_KPARAM_INFO
	.align		4
.L_21:
        /*0078*/ 	.byte	0x04, 0x17
        /*007a*/ 	.short	(.L_23 - .L_22)
.L_22:
        /*007c*/ 	.word	0x00000000
        /*0080*/ 	.short	0x0004
        /*0082*/ 	.short	0x0018
        /*0084*/ 	.byte	0x00, 0xf0, 0x11, 0x00


	//----- nvinfo : EIATTR_KPARAM_INFO
	.align		4
.L_23:
        /*0088*/ 	.byte	0x04, 0x17
        /*008a*/ 	.short	(.L_25 - .L_24)
.L_24:
        /*008c*/ 	.word	0x00000000
        /*0090*/ 	.short	0x0003
        /*0092*/ 	.short	0x0014
        /*0094*/ 	.byte	0x00, 0xf0, 0x11, 0x00


	//----- nvinfo : EIATTR_KPARAM_INFO
	.align		4
.L_25:
        /*0098*/ 	.byte	0x04, 0x17
        /*009a*/ 	.short	(.L_27 - .L_26)
.L_26:
        /*009c*/ 	.word	0x00000000
        /*00a0*/ 	.short	0x0002
        /*00a2*/ 	.short	0x0010
        /*00a4*/ 	.byte	0x00, 0xf0, 0x11, 0x00


	//----- nvinfo : EIATTR_KPARAM_INFO
	.align		4
.L_27:
        /*00a8*/ 	.byte	0x04, 0x17
        /*00aa*/ 	.short	(.L_29 - .L_28)
.L_28:
        /*00ac*/ 	.word	0x00000000
        /*00b0*/ 	.short	0x0001
        /*00b2*/ 	.short	0x0008
        /*00b4*/ 	.byte	0x00, 0xf5, 0x21, 0x00


	//----- nvinfo : EIATTR_KPARAM_INFO
	.align		4
.L_29:
        /*00b8*/ 	.byte	0x04, 0x17
        /*00ba*/ 	.short	(.L_31 - .L_30)
.L_30:
        /*00bc*/ 	.word	0x00000000
        /*00c0*/ 	.short	0x0000
        /*00c2*/ 	.short	0x0000
        /*00c4*/ 	.byte	0x00, 0xf5, 0x21, 0x00


	//----- nvinfo : EIATTR_SPARSE_MMA_MASK
	.align		4
.L_31:
        /*00c8*/ 	.byte	0x03, 0x50
        /*00ca*/ 	.short	0x0000


	//----- nvinfo : EIATTR_MAXREG_COUNT
	.align		4
        /*00cc*/ 	.byte	0x03, 0x1b
        /*00ce*/ 	.short	0x00ff


	//----- nvinfo : EIATTR_MERCURY_ISA_VERSION
	.align		4
        /*00d0*/ 	.byte	0x03, 0x5f
        /*00d2*/ 	.short	0x0101


	//----- nvinfo : EIATTR_VRC_CTA_INIT_COUNT
	.align		4
        /*00d4*/ 	.byte	0x02, 0x4a
	.zero		1
	.zero		1


	//----- nvinfo : EIATTR_EXIT_INSTR_OFFSETS
	.align		4
        /*00d8*/ 	.byte	0x04, 0x1c
        /*00da*/ 	.short	(.L_33 - .L_32)


	//   ....[0]....
.L_32:
        /*00dc*/ 	.word	0x00000240


	//   ....[1]....
        /*00e0*/ 	.word	0x00000ff0


	//----- nvinfo : EIATTR_CRS_STACK_SIZE
	.align		4
.L_33:
        /*00e4*/ 	.byte	0x04, 0x1e
        /*00e6*/ 	.short	(.L_35 - .L_34)
.L_34:
        /*00e8*/ 	.word	0x00000000


	//----- nvinfo : EIATTR_CBANK_PARAM_SIZE
	.align		4
.L_35:
        /*00ec*/ 	.byte	0x03, 0x19
        /*00ee*/ 	.short	0x0038


	//----- nvinfo : EIATTR_PARAM_CBANK
	.align		4
        /*00f0*/ 	.byte	0x04, 0x0a
        /*00f2*/ 	.short	(.L_37 - .L_36)
	.align		4
.L_36:
        /*00f4*/ 	.word	index@(.nv.constant0._Z15max_pool_kernelPKfPfiiiiiiiiii)
        /*00f8*/ 	.short	0x0380
        /*00fa*/ 	.short	0x0038


	//----- nvinfo : EIATTR_SW_WAR
	.align		4
.L_37:
        /*00fc*/ 	.byte	0x04, 0x36
        /*00fe*/ 	.short	(.L_39 - .L_38)
.L_38:
        /*0100*/ 	.word	0x00000008
.L_39:


//--------------------- .nv.callgraph             --------------------------
	.section	.nv.callgraph,"",@"SHT_CUDA_CALLGRAPH"
	.align	4
	.sectionentsize	8
	.align		4
        /*0000*/ 	.word	0x00000000
	.align		4
        /*0004*/ 	.word	0xffffffff
	.align		4
        /*0008*/ 	.word	0x00000000
	.align		4
        /*000c*/ 	.word	0xfffffffe
	.align		4
        /*0010*/ 	.word	0x00000000
	.align		4
        /*0014*/ 	.word	0xfffffffd
	.align		4
        /*0018*/ 	.word	0x00000000
	.align		4
        /*001c*/ 	.word	0xfffffffc


//--------------------- .text._Z15max_pool_kernelPKfPfiiiiiiiiii --------------------------
	.section	.text._Z15max_pool_kernelPKfPfiiiiiiiiii,"ax",@progbits
	.align	128
        .global         _Z15max_pool_kernelPKfPfiiiiiiiiii
        .type           _Z15max_pool_kernelPKfPfiiiiiiiiii,@function
        .size           _Z15max_pool_kernelPKfPfiiiiiiiiii,(.L_x_15 - _Z15max_pool_kernelPKfPfiiiiiiiiii)
        .other          _Z15max_pool_kernelPKfPfiiiiiiiiii,@"STO_CUDA_ENTRY STV_DEFAULT"
_Z15max_pool_kernelPKfPfiiiiiiiiii:
.text._Z15max_pool_kernelPKfPfiiiiiiiiii:
[----:B------:R-:W-:Y:S08]  /*0000*/  LDC R1, c[0x0][0x37c] ;  /* 0x0000df00ff017b82 */ /* 0x000ff00000000800 */
[----:B------:R-:W0:Y:S01]  /*0010*/  LDC.64 R10, c[0x0][0x3b0] ;  /* 0x0000ec00ff0a7b82 */ /* 0x000e220000000a00 */
[----:B------:R-:W1:Y:S01]  /*0020*/  S2R R7, SR_TID.Y ;  /* 0x0000000000077919 */ /* 0x000e620000002200 */
[----:B------:R-:W2:Y:S06]  /*0030*/  LDCU.64 UR8, c[0x0][0x3a8] ;  /* 0x00007500ff0877ac */ /* 0x000eac0008000a00 */
[----:B------:R-:W-:Y:S08]  /*0040*/  S2UR UR6, SR_CTAID.Z ;  /* 0x00000000000679c3 */ /* 0x000ff00000002700 */
[----:B------:R-:W3:Y:S01]  /*0050*/  LDC R14, c[0x0][0x360] ;  /* 0x0000d800ff0e7b82 */ /* 0x000ee20000000800 */
[----:B0-----:R-:W0:Y:S07]  /*0060*/  I2F.U32.RP R0, R10 ;  /* 0x0000000a00007306 */ /* 0x001e2e0000209000 */
[----:B------:R-:W1:Y:S01]  /*0070*/  S2UR UR5, SR_CTAID.Y ;  /* 0x00000000000579c3 */ /* 0x000e620000002600 */
[----:B------:R-:W-:-:S07]  /*0080*/  ISETP.NE.U32.AND P2, PT, R10, RZ, PT ;  /* 0x000000ff0a00720c */ /* 0x000fce0003f45070 */
[----:B------:R-:W1:Y:S01]  /*0090*/  LDC R16, c[0x0][0x364] ;  /* 0x0000d900ff107b82 */ /* 0x000e620000000800 */
[----:B0-----:R-:W0:Y:S07]  /*00a0*/  MUFU.RCP R0, R0 ;  /* 0x0000000000007308 */ /* 0x001e2e0000001000 */
[----:B------:R-:W3:Y:S01]  /*00b0*/  S2UR UR4, SR_CTAID.X ;  /* 0x00000000000479c3 */ /* 0x000ee20000002500 */
[----:B0-----:R-:W-:Y:S02]  /*00c0*/  VIADD R2, R0, 0xffffffe ;  /* 0x0ffffffe00027836 */ /* 0x001fe40000000000 */
[----:B-1----:R-:W-:-:S02]  /*00d0*/  IMAD R16, R16, UR5, R7 ;  /* 0x0000000510107c24 */ /* 0x002fc4000f8e0207 */
[----:B------:R0:W1:Y:S02]  /*00e0*/  F2I.FTZ.U32.TRUNC.NTZ R3, R2 ;  /* 0x0000000200037305 */ /* 0x000064000021f000 */
[----:B0-----:R-:W-:Y:S02]  /*00f0*/  IMAD.MOV.U32 R2, RZ, RZ, RZ ;  /* 0x000000ffff027224 */ /* 0x001fe400078e00ff */
[----:B-1----:R-:W-:-:S04]  /*0100*/  IMAD.MOV R5, RZ, RZ, -R3 ;  /* 0x000000ffff057224 */ /* 0x002fc800078e0a03 */
[----:B------:R-:W-:-:S04]  /*0110*/  IMAD R5, R5, R10, RZ ;  /* 0x0000000a05057224 */ /* 0x000fc800078e02ff */
[----:B------:R-:W-:Y:S02]  /*0120*/  IMAD.HI.U32 R3, R3, R5, R2 ;  /* 0x0000000503037227 */ /* 0x000fe400078e0002 */
[----:B------:R-:W3:Y:S04]  /*0130*/  S2R R5, SR_TID.X ;  /* 0x0000000000057919 */ /* 0x000ee80000002100 */
[----:B------:R-:W-:-:S04]  /*0140*/  IMAD.HI.U32 R18, R3, UR6, RZ ;  /* 0x0000000603127c27 */ /* 0x000fc8000f8e00ff */
[----:B------:R-:W-:-:S04]  /*0150*/  IMAD.MOV R3, RZ, RZ, -R18 ;  /* 0x000000ffff037224 */ /* 0x000fc800078e0a12 */
[----:B------:R-:W-:-:S05]  /*0160*/  IMAD R3, R10, R3, UR6 ;  /* 0x000000060a037e24 */ /* 0x000fca000f8e0203 */
[----:B------:R-:W-:-:S13]  /*0170*/  ISETP.GE.U32.AND P0, PT, R3, R10, PT ;  /* 0x0000000a0300720c */ /* 0x000fda0003f06070 */
[----:B------:R-:W-:Y:S02]  /*0180*/  @P0 IMAD.IADD R3, R3, 0x1, -R10 ;  /* 0x0000000103030824 */ /* 0x000fe400078e0a0a */
[----:B------:R-:W-:Y:S01]  /*0190*/  @P0 VIADD R18, R18, 0x1 ;  /* 0x0000000112120836 */ /* 0x000fe20000000000 */
[----:B--2---:R-:W-:Y:S01]  /*01a0*/  ISETP.GE.AND P0, PT, R16, UR8, PT ;  /* 0x0000000810007c0c */ /* 0x004fe2000bf06270 */
[----:B---3--:R-:W-:Y:S01]  /*01b0*/  IMAD R14, R14, UR4, R5 ;  /* 0x000000040e0e7c24 */ /* 0x008fe2000f8e0205 */
[----:B------:R-:W-:-:S04]  /*01c0*/  ISETP.GE.U32.AND P1, PT, R3, R10, PT ;  /* 0x0000000a0300720c */ /* 0x000fc80003f26070 */
[----:B------:R-:W-:-:S09]  /*01d0*/  ISETP.GE.OR P0, PT, R14, UR9, P0 ;  /* 0x000000090e007c0c */ /* 0x000fd20008706670 */
[----:B------:R-:W-:Y:S01]  /*01e0*/  @P1 VIADD R18, R18, 0x1 ;  /* 0x0000000112121836 */ /* 0x000fe20000000000 */
[----:B------:R-:W-:-:S05]  /*01f0*/  @!P2 LOP3.LUT R18, RZ, R10, RZ, 0x33, !PT ;  /* 0x0000000aff12a212 */ /* 0x000fca00078e33ff */
[----:B------:R-:W-:-:S04]  /*0200*/  IMAD.MOV R15, RZ, RZ, -R18 ;  /* 0x000000ffff0f7224 */ /* 0x000fc800078e0a12 */
[----:B------:R-:W-:-:S05]  /*0210*/  IMAD R15, R10, R15, UR6 ;  /* 0x000000060a0f7e24 */ /* 0x000fca000f8e020f */
[----:B------:R-:W-:-:S04]  /*0220*/  ISETP.GE.OR P0, PT, R15, R10, P0 ;  /* 0x0000000a0f00720c */ /* 0x000fc80000706670 */
[----:B------:R-:W-:-:S13]  /*0230*/  ISETP.GE.OR P0, PT, R18, R11, P0 ;  /* 0x0000000b1200720c */ /* 0x000fda0000706670 */
[----:B------:R-:W-:Y:S05]  /*0240*/  @P0 EXIT ;  /* 0x000000000000094d */ /* 0x000fea0003800000 */
[----:B------:R-:W0:Y:S01]  /*0250*/  LDCU.64 UR8, c[0x0][0x398] ;  /* 0x00007300ff0877ac */ /* 0x000e220008000a00 */
[----:B------:R-:W-:Y:S01]  /*0260*/  IMAD.MOV.U32 R13, RZ, RZ, -0x800000 ;  /* 0xff800000ff0d7424 */ /* 0x000fe200078e00ff */
[----:B------:R-:W1:Y:S01]  /*0270*/  LDCU.64 UR4, c[0x0][0x358] ;  /* 0x00006b00ff0477ac */ /* 0x000e620008000a00 */
[----:B0-----:R-:W-:-:S04]  /*0280*/  UISETP.GE.AND UP0, UPT, UR9, 0x1, UPT ;  /* 0x000000010900788c */ /* 0x001fc8000bf06270 */
[----:B------:R-:W-:-:S09]  /*0290*/  UISETP.LT.OR UP0, UPT, UR8, 0x1, !UP0 ;  /* 0x000000010800788c */ /* 0x000fd2000c701670 */
[----:B-1----:R-:W-:Y:S05]  /*02a0*/  BRA.U UP0, `(.L_x_0) ;  /* 0x0000000d00307547 */ /* 0x002fea000b800000 */
[----:B------:R-:W0:Y:S01]  /*02b0*/  LDCU.64 UR6, c[0x0][0x3a0] ;  /* 0x00007400ff0677ac */ /* 0x000e220008000a00 */
[----:B------:R-:W-:Y:S01]  /*02c0*/  BSSY.RECONVERGENT B0, `(.L_x_0) ;  /* 0x00000ca000007945 */ /* 0x000fe20003800200 */
[----:B------:R-:W-:Y:S02]  /*02d0*/  IMAD R10, R18, R10, R15 ;  /* 0x0000000a120a7224 */ /* 0x000fe400078e020f */
[----:B------:R-:W-:Y:S02]  /*02e0*/  IMAD.MOV.U32 R13, RZ, RZ, -0x800000 ;  /* 0xff800000ff0d7424 */ /* 0x000fe400078e00ff */
[----:B0-----:R-:W-:Y:S01]  /*02f0*/  IMAD R12, R14, UR7, RZ ;  /* 0x000000070e0c7c24 */ /* 0x001fe2000f8e02ff */
[----:B------:R-:W0:Y:S01]  /*0300*/  LDCU UR7, c[0x0][0x394] ;  /* 0x00007280ff0777ac */ /* 0x000e220008000800 */
[----:B------:R-:W-:Y:S02]  /*0310*/  IMAD R11, R16, UR6, RZ ;  /* 0x00000006100b7c24 */ /* 0x000fe4000f8e02ff */
[----:B------:R-:W-:-:S02]  /*0320*/  VIADD R3, R12, 0x1 ;  /* 0x000000010c037836 */ /* 0x000fc40000000000 */
[----:B------:R-:W-:-:S03]  /*0330*/  VIADD R9, R11, UR8 ;  /* 0x000000080b097c36 */ /* 0x000fc60008000000 */
[----:B------:R-:W-:-:S05]  /*0340*/  VIADDMNMX R3, R12, UR9, R3, !PT ;  /* 0x000000090c037c46 */ /* 0x000fca000f800103 */
[----:B------:R-:W-:Y:S02]  /*0350*/  IMAD.IADD R0, R12, 0x1, -R3 ;  /* 0x000000010c007824 */ /* 0x000fe400078e0a03 */
[----:B------:R-:W-:-:S03]  /*0360*/  IMAD.IADD R3, R3, 0x1, -R12 ;  /* 0x0000000103037824 */ /* 0x000fc600078e0a0c */
[----:B------:R-:W-:Y:S02]  /*0370*/  ISETP.GT.U32.AND P1, PT, R0, -0x10, PT ;  /* 0xfffffff00000780c */ /* 0x000fe40003f24070 */
[C---:B------:R-:W-:Y:S02]  /*0380*/  LOP3.LUT R0, R3.reuse, 0xfffffff0, RZ, 0xc0, !PT ;  /* 0xfffffff003007812 */ /* 0x040fe400078ec0ff */
[C---:B------:R-:W-:Y:S02]  /*0390*/  LOP3.LUT R8, R3.reuse, 0xf, RZ, 0xc0, !PT ;  /* 0x0000000f03087812 */ /* 0x040fe400078ec0ff */
[C---:B------:R-:W-:Y:S01]  /*03a0*/  LOP3.LUT R7, R3.reuse, 0x7, RZ, 0xc0, !PT ;  /* 0x0000000703077812 */ /* 0x040fe200078ec0ff */
[----:B------:R-:W-:Y:S01]  /*03b0*/  IMAD.MOV R0, RZ, RZ, -R0 ;  /* 0x000000ffff007224 */ /* 0x000fe200078e0a00 */
[----:B0-----:R-:W-:-:S07]  /*03c0*/  LOP3.LUT R6, R3, 0x3, RZ, 0xc0, !PT ;  /* 0x0000000303067812 */ /* 0x001fce00078ec0ff */
.L_x_13:
[----:B------:R-:W0:Y:S01]  /*03d0*/  LDC R4, c[0x0][0x390] ;  /* 0x0000e400ff047b82 */ /* 0x000e220000000800 */
[----:B------:R-:W-:Y:S01]  /*03e0*/  BSSY.RECONVERGENT B1, `(.L_x_1) ;  /* 0x0000052000017945 */ /* 0x000fe20003800200 */
[----:B------:R-:W-:Y:S02]  /*03f0*/  IMAD.MOV.U32 R20, RZ, RZ, R12 ;  /* 0x000000ffff147224 */ /* 0x000fe400078e000c */
[----:B0-----:R-:W-:Y:S01]  /*0400*/  IMAD R17, R10, R4, R11 ;  /* 0x000000040a117224 */ /* 0x001fe200078e020b */
[----:B------:R-:W-:Y:S06]  /*0410*/  @P1 BRA `(.L_x_2) ;  /* 0x0000000400381947 */ /* 0x000fec0003800000 */
[----:B------:R-:W0:Y:S01]  /*0420*/  LDC.64 R2, c[0x0][0x380] ;  /* 0x0000e000ff027b82 */ /* 0x000e220000000a00 */
[----:B------:R-:W1:Y:S01]  /*0430*/  LDCU UR6, c[0x0][0x394] ;  /* 0x00007280ff0677ac */ /* 0x000e620008000800 */
[----:B------:R-:W-:Y:S01]  /*0440*/  BSSY.RECONVERGENT B2, `(.L_x_3) ;  /* 0x000004a000027945 */ /* 0x000fe20003800200 */
[----:B------:R-:W-:Y:S01]  /*0450*/  ISETP.GE.AND P0, PT, R11, R4, PT ;  /* 0x000000040b00720c */ /* 0x000fe20003f06270 */
[----:B------:R-:W-:Y:S02]  /*0460*/  VIADD R20, R12, 0x7 ;  /* 0x000000070c147836 */ /* 0x000fe40000000000 */
[----:B------:R-:W-:Y:S02]  /*0470*/  IMAD.MOV.U32 R19, RZ, RZ, R0 ;  /* 0x000000ffff137224 */ /* 0x000fe400078e0000 */
[----:B-1----:R-:W-:-:S08]  /*0480*/  IMAD R21, R17, UR6, R12 ;  /* 0x0000000611157c24 */ /* 0x002fd0000f8e020c */
.L_x_4:
[----:B------:R-:W-:-:S05]  /*0490*/  VIADD R4, R20, 0xfffffff9 ;  /* 0xfffffff914047836 */ /* 0x000fca0000000000 */
[----:B------:R-:W-:Y:S01]  /*04a0*/  ISETP.GE.OR P6, PT, R4, UR7, P0 ;  /* 0x0000000704007c0c */ /* 0x000fe200087c6670 */
[----:B0-----:R-:W-:-:S12]  /*04b0*/  IMAD.WIDE R4, R21, 0x4, R2 ;  /* 0x0000000415047825 */ /* 0x001fd800078e0202 */
[----:B------:R-:W2:Y:S01]  /*04c0*/  @!P6 LDG.E R24, desc[UR4][R4.64] ;  /* 0x000000040418e981 */ /* 0x000ea2000c1e1900 */
[C---:B------:R-:W-:Y:S02]  /*04d0*/  VIADD R22, R20.reuse, 0xfffffffa ;  /* 0xfffffffa14167836 */ /* 0x040fe40000000000 */
[----:B------:R-:W-:-:S03]  /*04e0*/  VIADD R23, R20, 0xfffffffc ;  /* 0xfffffffc14177836 */ /* 0x000fc60000000000 */
[----:B------:R-:W-:Y:S01]  /*04f0*/  ISETP.GE.OR P2, PT, R22, UR7, P0 ;  /* 0x0000000716007c0c */ /* 0x000fe20008746670 */
[----:B------:R-:W-:-:S05]  /*0500*/  VIADD R22, R20, 0xfffffffb ;  /* 0xfffffffb14167836 */ /* 0x000fca0000000000 */
[----:B------:R-:W-:Y:S02]  /*0510*/  ISETP.GE.OR P3, PT, R22, UR7, P0 ;  /* 0x0000000716007c0c */ /* 0x000fe40008766670 */
[----:B------:R-:W-:-:S05]  /*0520*/  ISETP.GE.OR P4, PT, R23, UR7, P0 ;  /* 0x0000000717007c0c */ /* 0x000fca0008786670 */
[----:B------:R-:W3:Y:S01]  /*0530*/  @!P2 LDG.E R22, desc[UR4][R4.64+0x4] ;  /* 0x000004040416a981 */ /* 0x000ee2000c1e1900 */
[----:B------:R-:W-:-:S05]  /*0540*/  VIADD R23, R20, 0xfffffffd ;  /* 0xfffffffd14177836 */ /* 0x000fca0000000000 */
[----:B------:R-:W-:Y:S01]  /*0550*/  ISETP.GE.OR P5, PT, R23, UR7, P0 ;  /* 0x0000000717007c0c */ /* 0x000fe200087a6670 */
[----:B------:R-:W-:Y:S01]  /*0560*/  VIADD R23, R20, 0xfffffffe ;  /* 0xfffffffe14177836 */ /* 0x000fe20000000000 */
[----:B------:R-:W4:Y:S01]  /*0570*/  @!P3 LDG.E R28, desc[UR4][R4.64+0x8] ;  /* 0x00000804041cb981 */ /* 0x000f22000c1e1900 */
[----:B--2---:R-:W-:-:S03]  /*0580*/  @!P6 FMNMX R13, R13, R24, !PT ;  /* 0x000000180d0de209 */ /* 0x004fc60007800000 */
[----:B------:R-:W-:-:S07]  /*0590*/  ISETP.GE.OR P6, PT, R23, UR7, P0 ;  /* 0x0000000717007c0c */ /* 0x000fce00087c6670 */
[----:B------:R-:W2:Y:S04]  /*05a0*/  @!P5 LDG.E R24, desc[UR4][R4.64+0x10] ;  /* 0x000010040418d981 */ /* 0x000ea8000c1e1900 */
[----:B------:R-:W5:Y:S04]  /*05b0*/  @!P4 LDG.E R23, desc[UR4][R4.64+0xc] ;  /* 0x00000c040417c981 */ /* 0x000f68000c1e1900 */
[----:B------:R-:W2:Y:S01]  /*05c0*/  @!P6 LDG.E R26, desc[UR4][R4.64+0x14] ;  /* 0x00001404041ae981 */ /* 0x000ea2000c1e1900 */
[----:B---3--:R-:W-:Y:S01]  /*05d0*/  @!P2 FMNMX R13, R13, R22, !PT ;  /* 0x000000160d0da209 */ /* 0x008fe20007800000 */
[----:B------:R-:W-:-:S05]  /*05e0*/  VIADD R22, R20, 0xffffffff ;  /* 0xffffffff14167836 */ /* 0x000fca0000000000 */
[----:B------:R-:W-:Y:S01]  /*05f0*/  ISETP.GE.OR P2, PT, R22, UR7, P0 ;  /* 0x0000000716007c0c */ /* 0x000fe20008746670 */
[C---:B------:R-:W-:Y:S01]  /*0600*/  VIADD R22, R20.reuse, 0x1 ;  /* 0x0000000114167836 */ /* 0x040fe20000000000 */
[----:B----4-:R-:W-:Y:S02]  /*0610*/  @!P3 FMNMX R13, R13, R28, !PT ;  /* 0x0000001c0d0db209 */ /* 0x010fe40007800000 */
[----:B------:R-:W-:-:S13]  /*0620*/  ISETP.GE.OR P3, PT, R20, UR7, P0 ;  /* 0x0000000714007c0c */ /* 0x000fda0008766670 */
[----:B------:R-:W3:Y:S01]  /*0630*/  @!P3 LDG.E R28, desc[UR4][R4.64+0x1c] ;  /* 0x00001c04041cb981 */ /* 0x000ee2000c1e1900 */
[----:B-----5:R-:W-:Y:S02]  /*0640*/  @!P4 FMNMX R13, R13, R23, !PT ;  /* 0x000000170d0dc209 */ /* 0x020fe40007800000 */
[----:B------:R-:W-:Y:S01]  /*0650*/  ISETP.GE.OR P4, PT, R22, UR7, P0 ;  /* 0x0000000716007c0c */ /* 0x000fe20008786670 */
[----:B------:R-:W-:Y:S01]  /*0660*/  VIADD R23, R20, 0x2 ;  /* 0x0000000214177836 */ /* 0x000fe20000000000 */
[----:B------:R-:W4:Y:S01]  /*0670*/  @!P2 LDG.E R22, desc[UR4][R4.64+0x18] ;  /* 0x000018040416a981 */ /* 0x000f22000c1e1900 */
[----:B--2---:R-:W-:-:S03]  /*0680*/  @!P5 FMNMX R13, R13, R24, !PT ;  /* 0x000000180d0dd209 */ /* 0x004fc60007800000 */
[----:B------:R-:W-:Y:S01]  /*0690*/  ISETP.GE.OR P5, PT, R23, UR7, P0 ;  /* 0x0000000717007c0c */ /* 0x000fe200087a6670 */
[----:B------:R-:W-:Y:S01]  /*06a0*/  VIADD R23, R20, 0x3 ;  /* 0x0000000314177836 */ /* 0x000fe20000000000 */
[----:B------:R-:W-:-:S04]  /*06b0*/  @!P6 FMNMX R13, R13, R26, !PT ;  /* 0x0000001a0d0de209 */ /* 0x000fc80007800000 */
[----:B------:R-:W-:Y:S02]  /*06c0*/  ISETP.GE.OR P6, PT, R23, UR7, P0 ;  /* 0x0000000717007c0c */ /* 0x000fe400087c6670 */
[----:B------:R-:W2:Y:S05]  /*06d0*/  @!P4 LDG.E R23, desc[UR4][R4.64+0x20] ;  /* 0x000020040417c981 */ /* 0x000eaa000c1e1900 */
[----:B------:R-:W5:Y:S06]  /*06e0*/  @!P5 LDG.E R26, desc[UR4][R4.64+0x24] ;  /* 0x00002404041ad981 */ /* 0x000f6c000c1e1900 */
[----:B------:R-:W5:Y:S01]  /*06f0*/  @!P6 LDG.E R24, desc[UR4][R4.64+0x28] ;  /* 0x000028040418e981 */ /* 0x000f62000c1e1900 */
[----:B----4-:R-:W-:Y:S01]  /*0700*/  @!P2 FMNMX R13, R13, R22, !PT ;  /* 0x000000160d0da209 */ /* 0x010fe20007800000 */
[----:B------:R-:W-:-:S05]  /*0710*/  VIADD R22, R20, 0x4 ;  /* 0x0000000414167836 */ /* 0x000fca0000000000 */
[----:B------:R-:W-:Y:S01]  /*0720*/  ISETP.GE.OR P2, PT, R22, UR7, P0 ;  /* 0x0000000716007c0c */ /* 0x000fe20008746670 */
[----:B------:R-:W-:Y:S01]  /*0730*/  VIADD R22, R20, 0x5 ;  /* 0x0000000514167836 */ /* 0x000fe20000000000 */
[----:B---3--:R-:W-:-:S04]  /*0740*/  @!P3 FMNMX R13, R13, R28, !PT ;  /* 0x0000001c0d0db209 */ /* 0x008fc80007800000 */
[----:B------:R-:W-:Y:S01]  /*0750*/  ISETP.GE.OR P3, PT, R22, UR7, P0 ;  /* 0x0000000716007c0c */ /* 0x000fe20008766670 */
[C---:B------:R-:W-:Y:S01]  /*0760*/  VIADD R22, R20.reuse, 0x6 ;  /* 0x0000000614167836 */ /* 0x040fe20000000000 */
[----:B--2---:R-:W-:Y:S01]  /*0770*/  @!P4 FMNMX R13, R13, R23, !PT ;  /* 0x000000170d0dc209 */ /* 0x004fe20007800000 */
[----:B------:R-:W-:-:S03]  /*0780*/  VIADD R23, R20, 0x7 ;  /* 0x0000000714177836 */ /* 0x000fc60000000000 */
[----:B------:R-:W-:Y:S02]  /*0790*/  ISETP.GE.OR P4, PT, R22, UR7, P0 ;  /* 0x0000000716007c0c */ /* 0x000fe40008786670 */
[----:B-----5:R-:W-:Y:S01]  /*07a0*/  @!P5 FMNMX R13, R13, R26, !PT ;  /* 0x0000001a0d0dd209 */ /* 0x020fe20007800000 */
[----:B------:R-:W2:Y:S01]  /*07b0*/  @!P2 LDG.E R22, desc[UR4][R4.64+0x2c] ;  /* 0x00002c040416a981 */ /* 0x000ea2000c1e1900 */
[----:B------:R-:W-:Y:S01]  /*07c0*/  ISETP.GE.OR P5, PT, R23, UR7, P0 ;  /* 0x0000000717007c0c */ /* 0x000fe200087a6670 */
[----:B------:R-:W-:Y:S01]  /*07d0*/  VIADD R23, R20, 0x8 ;  /* 0x0000000814177836 */ /* 0x000fe20000000000 */
[----:B------:R-:W-:Y:S02]  /*07e0*/  @!P6 FMNMX R13, R13, R24, !PT ;  /* 0x000000180d0de209 */ /* 0x000fe40007800000 */
[----:B------:R-:W3:Y:S02]  /*07f0*/  @!P3 LDG.E R24, desc[UR4][R4.64+0x30] ;  /* 0x000030040418b981 */ /* 0x000ee4000c1e1900 */
[----:B------:R-:W-:-:S03]  /*0800*/  ISETP.GE.OR P6, PT, R23, UR7, P0 ;  /* 0x0000000717007c0c */ /* 0x000fc600087c6670 */
[----:B------:R-:W4:Y:S04]  /*0810*/  @!P4 LDG.E R26, desc[UR4][R4.64+0x34] ;  /* 0x00003404041ac981 */ /* 0x000f28000c1e1900 */
[----:B------:R-:W5:Y:S06]  /*0820*/  @!P5 LDG.E R28, desc[UR4][R4.64+0x38] ;  /* 0x00003804041cd981 */ /* 0x000f6c000c1e1900 */
[----:B------:R-:W5:Y:S01]  /*0830*/  @!P6 LDG.E R23, desc[UR4][R4.64+0x3c] ;  /* 0x00003c040417e981 */ /* 0x000f62000c1e1900 */
[----:B------:R-:W-:-:S02]  /*0840*/  VIADD R19, R19, 0x10 ;  /* 0x0000001013137836 */ /* 0x000fc40000000000 */
[----:B------:R-:W-:Y:S02]  /*0850*/  VIADD R20, R20, 0x10 ;  /* 0x0000001014147836 */ /* 0x000fe40000000000 */
[----:B------:R-:W-:Y:S01]  /*0860*/  VIADD R21, R21, 0x10 ;  /* 0x0000001015157836 */ /* 0x000fe20000000000 */
[----:B--2---:R-:W-:Y:S02]  /*0870*/  @!P2 FMNMX R13, R13, R22, !PT ;  /* 0x000000160d0da209 */ /* 0x004fe40007800000 */
[----:B------:R-:W-:Y:S02]  /*0880*/  ISETP.NE.AND P2, PT, R19, RZ, PT ;  /* 0x000000ff1300720c */ /* 0x000fe40003f45270 */
[----:B---3--:R-:W-:-:S04]  /*0890*/  @!P3 FMNMX R13, R13, R24, !PT ;  /* 0x000000180d0db209 */ /* 0x008fc80007800000 */
[----:B----4-:R-:W-:-:S04]  /*08a0*/  @!P4 FMNMX R13, R13, R26, !PT ;  /* 0x0000001a0d0dc209 */ /* 0x010fc80007800000 */
[----:B-----5:R-:W-:-:S04]  /*08b0*/  @!P5 FMNMX R13, R13, R28, !PT ;  /* 0x0000001c0d0dd209 */ /* 0x020fc80007800000 */
[----:B------:R-:W-:Y:S01]  /*08c0*/  @!P6 FMNMX R13, R13, R23, !PT ;  /* 0x000000170d0de209 */ /* 0x000fe20007800000 */
[----:B------:R-:W-:Y:S06]  /*08d0*/  @P2 BRA `(.L_x_4) ;  /* 0xfffffff800ec2947 */ /* 0x000fec000383ffff */
[----:B------:R-:W-:Y:S05]  /*08e0*/  BSYNC.RECONVERGENT B2 ;  /* 0x0000000000027941 */ /* 0x000fea0003800200 */
.L_x_3:
[----:B------:R-:W-:-:S07]  /*08f0*/  VIADD R20, R20, 0xfffffff9 ;  /* 0xfffffff914147836 */ /* 0x000fce0000000000 */
.L_x_2:
[----:B------:R-:W-:Y:S05]  /*0900*/  BSYNC.RECONVERGENT B1 ;  /* 0x0000000000017941 */ /* 0x000fea0003800200 */
.L_x_1:
[----:B------:R-:W-:Y:S01]  /*0910*/  ISETP.NE.AND P0, PT, R8, RZ, PT ;  /* 0x000000ff0800720c */ /* 0x000fe20003f05270 */
[----:B------:R-:W-:-:S12]  /*0920*/  BSSY.RECONVERGENT B1, `(.L_x_5) ;  /* 0x0000060000017945 */ /* 0x000fd80003800200 */
[----:B------:R-:W-:Y:S05]  /*0930*/  @!P0 BRA `(.L_x_6) ;  /* 0x0000000400788947 */ /* 0x000fea0003800000 */
[----:B------:R-:W-:Y:S01]  /*0940*/  VIADD R2, R8, 0xffffffff ;  /* 0xffffffff08027836 */ /* 0x000fe20000000000 */
[----:B------:R-:W-:Y:S01]  /*0950*/  BSSY.RECONVERGENT B2, `(.L_x_7) ;  /* 0x0000029000027945 */ /* 0x000fe20003800200 */
[----:B------:R-:W-:-:S03]  /*0960*/  ISETP.NE.AND P2, PT, R7, RZ, PT ;  /* 0x000000ff0700720c */ /* 0x000fc60003f45270 */
[----:B------:R-:W-:-:S13]  /*0970*/  ISETP.GE.U32.AND P0, PT, R2, 0x7, PT ;  /* 0x000000070200780c */ /* 0x000fda0003f06070 */
[----:B------:R-:W-:Y:S05]  /*0980*/  @!P0 BRA `(.L_x_8) ;  /* 0x0000000000948947 */ /* 0x000fea0003800000 */
[----:B------:R-:W0:Y:S01]  /*0990*/  LDCU.64 UR8, c[0x0][0x390] ;  /* 0x00007200ff0877ac */ /* 0x000e220008000a00 */
[----:B------:R-:W1:Y:S01]  /*09a0*/  LDC.64 R2, c[0x0][0x380] ;  /* 0x0000e000ff027b82 */ /* 0x000e620000000a00 */
[----:B------:R-:W-:Y:S01]  /*09b0*/  VIADD R4, R20, 0x1 ;  /* 0x0000000114047836 */ /* 0x000fe20000000000 */
[----:B0-----:R-:W-:Y:S01]  /*09c0*/  ISETP.GE.AND P0, PT, R11, UR8, PT ;  /* 0x000000080b007c0c */ /* 0x001fe2000bf06270 */
[----:B------:R-:W-:-:S03]  /*09d0*/  IMAD R5, R17, UR9, R20 ;  /* 0x0000000911057c24 */ /* 0x000fc6000f8e0214 */
[----:B------:R-:W-:Y:S02]  /*09e0*/  ISETP.GE.OR P5, PT, R20, UR9, P0 ;  /* 0x0000000914007c0c */ /* 0x000fe400087a6670 */
[----:B------:R-:W-:Y:S01]  /*09f0*/  ISETP.GE.OR P4, PT, R4, UR9, P0 ;  /* 0x0000000904007c0c */ /* 0x000fe20008786670 */
[----:B------:R-:W-:Y:S02]  /*0a00*/  VIADD R4, R20, 0x2 ;  /* 0x0000000214047836 */ /* 0x000fe40000000000 */
[----:B-1----:R-:W-:-:S03]  /*0a10*/  IMAD.WIDE R2, R5, 0x4, R2 ;  /* 0x0000000405027825 */ /* 0x002fc600078e0202 */
[----:B------:R-:W-:-:S05]  /*0a20*/  ISETP.GE.OR P3, PT, R4, UR9, P0 ;  /* 0x0000000904007c0c */ /* 0x000fca0008766670 */
[----:B------:R-:W2:Y:S04]  /*0a30*/  @!P5 LDG.E R4, desc[UR4][R2.64] ;  /* 0x000000040204d981 */ /* 0x000ea8000c1e1900 */
[----:B------:R-:W3:Y:S04]  /*0a40*/  @!P4 LDG.E R22, desc[UR4][R2.64+0x4] ;  /* 0x000004040216c981 */ /* 0x000ee8000c1e1900 */
[----:B------:R-:W4:Y:S01]  /*0a50*/  @!P3 LDG.E R24, desc[UR4][R2.64+0x8] ;  /* 0x000008040218b981 */ /* 0x000f22000c1e1900 */
[C---:B------:R-:W-:Y:S02]  /*0a60*/  VIADD R5, R20.reuse, 0x3 ;  /* 0x0000000314057836 */ /* 0x040fe40000000000 */
[----:B------:R-:W-:-:S03]  /*0a70*/  VIADD R19, R20, 0x4 ;  /* 0x0000000414137836 */ /* 0x000fc60000000000 */
[----:B------:R-:W-:Y:S01]  /*0a80*/  ISETP.GE.OR P6, PT, R5, UR9, P0 ;  /* 0x0000000905007c0c */ /* 0x000fe200087c6670 */
[C---:B------:R-:W-:Y:S01]  /*0a90*/  VIADD R5, R20.reuse, 0x6 ;  /* 0x0000000614057836 */ /* 0x040fe20000000000 */
[----:B--2---:R-:W-:Y:S01]  /*0aa0*/  @!P5 FMNMX R13, R13, R4, !PT ;  /* 0x000000040d0dd209 */ /* 0x004fe20007800000 */
[----:B------:R-:W-:Y:S01]  /*0ab0*/  VIADD R4, R20, 0x5 ;  /* 0x0000000514047836 */ /* 0x000fe20000000000 */
[----:B------:R-:W-:Y:S02]  /*0ac0*/  ISETP.GE.OR P5, PT, R19, UR9, P0 ;  /* 0x0000000913007c0c */ /* 0x000fe400087a6670 */
[----:B---3--:R-:W-:Y:S02]  /*0ad0*/  @!P4 FMNMX R13, R13, R22, !PT ;  /* 0x000000160d0dc209 */ /* 0x008fe40007800000 */
[----:B------:R-:W-:Y:S02]  /*0ae0*/  ISETP.GE.OR P4, PT, R4, UR9, P0 ;  /* 0x0000000904007c0c */ /* 0x000fe40008786670 */
[----:B----4-:R-:W-:-:S03]  /*0af0*/  @!P3 FMNMX R13, R13, R24, !PT ;  /* 0x000000180d0db209 */ /* 0x010fc60007800000 */
[----:B------:R-:W2:Y:S01]  /*0b00*/  @!P6 LDG.E R4, desc[UR4][R2.64+0xc] ;  /* 0x00000c040204e981 */ /* 0x000ea2000c1e1900 */
[----:B------:R-:W-:Y:S01]  /*0b10*/  ISETP.GE.OR P3, PT, R5, UR9, P0 ;  /* 0x0000000905007c0c */ /* 0x000fe20008766670 */
[C---:B------:R-:W-:Y:S02]  /*0b20*/  VIADD R5, R20.reuse, 0x7 ;  /* 0x0000000714057836 */ /* 0x040fe40000000000 */
[----:B------:R-:W3:Y:S03]  /*0b30*/  @!P5 LDG.E R22, desc[UR4][R2.64+0x10] ;  /* 0x000010040216d981 */ /* 0x000ee6000c1e1900 */
[----:B------:R-:W-:Y:S01]  /*0b40*/  ISETP.GE.OR P0, PT, R5, UR9, P0 ;  /* 0x0000000905007c0c */ /* 0x000fe20008706670 */
[----:B------:R-:W4:Y:S06]  /*0b50*/  @!P4 LDG.E R24, desc[UR4][R2.64+0x14] ;  /* 0x000014040218c981 */ /* 0x000f2c000c1e1900 */
[----:B------:R-:W5:Y:S06]  /*0b60*/  @!P3 LDG.E R26, desc[UR4][R2.64+0x18] ;  /* 0x00001804021ab981 */ /* 0x000f6c000c1e1900 */
[----:B------:R-:W5:Y:S01]  /*0b70*/  @!P0 LDG.E R28, desc[UR4][R2.64+0x1c] ;  /* 0x00001c04021c8981 */ /* 0x000f62000c1e1900 */
[----:B------:R-:W-:Y:S01]  /*0b80*/  VIADD R20, R20, 0x8 ;  /* 0x0000000814147836 */ /* 0x000fe20000000000 */
[----:B--2---:R-:W-:-:S04]  /*0b90*/  @!P6 FMNMX R13, R13, R4, !PT ;  /* 0x000000040d0de209 */ /* 0x004fc80007800000 */
[----:B---3--:R-:W-:-:S04]  /*0ba0*/  @!P5 FMNMX R13, R13, R22, !PT ;  /* 0x000000160d0dd209 */ /* 0x008fc80007800000 */
[----:B----4-:R-:W-:-:S04]  /*0bb0*/  @!P4 FMNMX R13, R13, R24, !PT ;  /* 0x000000180d0dc209 */ /* 0x010fc80007800000 */
[----:B-----5:R-:W-:-:S04]  /*0bc0*/  @!P3 FMNMX R13, R13, R26, !PT ;  /* 0x0000001a0d0db209 */ /* 0x020fc80007800000 */
[----:B------:R-:W-:-:S07]  /*0bd0*/  @!P0 FMNMX R13, R13, R28, !PT ;  /* 0x0000001c0d0d8209 */ /* 0x000fce0007800000 */
.L_x_8:
[----:B------:R-:W-:Y:S05]  /*0be0*/  BSYNC.RECONVERGENT B2 ;  /* 0x0000000000027941 */ /* 0x000fea0003800200 */
.L_x_7:
        /* <DEDUP_REMOVED lines=8> */
[C---:B------:R-:W-:Y:S02]  /*0c70*/  VIADD R4, R20.reuse, 0x1 ;  /* 0x0000000114047836 */ /* 0x040fe40000000000 */
[----:B------:R-:W-:Y:S01]  /*0c80*/  VIADD R19, R20, 0x2 ;  /* 0x0000000214137836 */ /* 0x000fe20000000000 */
[----:B0-----:R-:W-:Y:S01]  /*0c90*/  ISETP.GE.AND P0, PT, R11, UR8, PT ;  /* 0x000000080b007c0c */ /* 0x001fe2000bf06270 */
[----:B------:R-:W-:-:S03]  /*0ca0*/  IMAD R5, R17, UR9, R20 ;  /* 0x0000000911057c24 */ /* 0x000fc6000f8e0214 */
[----:B------:R-:W-:Y:S02]  /*0cb0*/  ISETP.GE.OR P3, PT, R20, UR9, P0 ;  /* 0x0000000914007c0c */ /* 0x000fe40008766670 */
[----:B------:R-:W-:Y:S01]  /*0cc0*/  ISETP.GE.OR P4, PT, R4, UR9, P0 ;  /* 0x0000000904007c0c */ /* 0x000fe20008786670 */
[----:B------:R-:W-:Y:S01]  /*0cd0*/  VIADD R4, R20, 0x3 ;  /* 0x0000000314047836 */ /* 0x000fe20000000000 */
[----:B------:R-:W-:Y:S01]  /*0ce0*/  ISETP.GE.OR P5, PT, R19, UR9, P0 ;  /* 0x0000000913007c0c */ /* 0x000fe200087a6670 */
[----:B-1----:R-:W-:-:S03]  /*0cf0*/  IMAD.WIDE R2, R5, 0x4, R2 ;  /* 0x0000000405027825 */ /* 0x002fc600078e0202 */
[----:B------:R-:W-:-:S05]  /*0d00*/  ISETP.GE.OR P0, PT, R4, UR9, P0 ;  /* 0x0000000904007c0c */ /* 0x000fca0008706670 */
[----:B------:R-:W2:Y:S04]  /*0d10*/  @!P3 LDG.E R4, desc[UR4][R2.64] ;  /* 0x000000040204b981 */ /* 0x000ea8000c1e1900 */
[----:B------:R-:W3:Y:S04]  /*0d20*/  @!P4 LDG.E R22, desc[UR4][R2.64+0x4] ;  /* 0x000004040216c981 */ /* 0x000ee8000c1e1900 */
[----:B------:R-:W4:Y:S04]  /*0d30*/  @!P5 LDG.E R24, desc[UR4][R2.64+0x8] ;  /* 0x000008040218d981 */ /* 0x000f28000c1e1900 */
[----:B------:R-:W5:Y:S01]  /*0d40*/  @!P0 LDG.E R26, desc[UR4][R2.64+0xc] ;  /* 0x00000c04021a8981 */ /* 0x000f62000c1e1900 */
[----:B------:R-:W-:Y:S01]  /*0d50*/  VIADD R20, R20, 0x4 ;  /* 0x0000000414147836 */ /* 0x000fe20000000000 */
[----:B--2---:R-:W-:-:S04]  /*0d60*/  @!P3 FMNMX R13, R13, R4, !PT ;  /* 0x000000040d0db209 */ /* 0x004fc80007800000 */
[----:B---3--:R-:W-:-:S04]  /*0d70*/  @!P4 FMNMX R13, R13, R22, !PT ;  /* 0x000000160d0dc209 */ /* 0x008fc80007800000 */
[----:B----4-:R-:W-:-:S04]  /*0d80*/  @!P5 FMNMX R13, R13, R24, !PT ;  /* 0x000000180d0dd209 */ /* 0x010fc80007800000 */
[----:B-----5:R-:W-:-:S07]  /*0d90*/  @!P0 FMNMX R13, R13, R26, !PT ;  /* 0x0000001a0d0d8209 */ /* 0x020fce0007800000 */
.L_x_10:
[----:B------:R-:W-:Y:S05]  /*0da0*/  BSYNC.RECONVERGENT B2 ;  /* 0x0000000000027941 */ /* 0x000fea0003800200 */
.L_x_9:
[----:B------:R-:W-:Y:S05]  /*0db0*/  @!P2 BRA `(.L_x_6) ;  /* 0x000000000058a947 */ /* 0x000fea0003800000 */
[----:B------:R-:W0:Y:S01]  /*0dc0*/  LDC.64 R2, c[0x0][0x390] ;  /* 0x0000e400ff027b82 */ /* 0x000e220000000a00 */
[----:B------:R-:W-:Y:S01]  /*0dd0*/  BSSY.RECONVERGENT B2, `(.L_x_11) ;  /* 0x000000a000027945 */ /* 0x000fe20003800200 */
[----:B------:R-:W-:-:S06]  /*0de0*/  ISETP.NE.AND P3, PT, R6, 0x1, PT ;  /* 0x000000010600780c */ /* 0x000fcc0003f65270 */
[----:B------:R-:W1:Y:S01]  /*0df0*/  LDC.64 R4, c[0x0][0x380] ;  /* 0x0000e000ff047b82 */ /* 0x000e620000000a00 */
[----:B0-----:R-:W-:Y:S01]  /*0e00*/  ISETP.GE.AND P0, PT, R11, R2, PT ;  /* 0x000000020b00720c */ /* 0x001fe20003f06270 */
[----:B------:R-:W-:-:S03]  /*0e10*/  IMAD R17, R17, R3, R20 ;  /* 0x0000000311117224 */ /* 0x000fc600078e0214 */
[----:B------:R-:W-:Y:S01]  /*0e20*/  ISETP.GE.OR P2, PT, R20, R3, P0 ;  /* 0x000000031400720c */ /* 0x000fe20000746670 */
[----:B-1----:R-:W-:-:S12]  /*0e30*/  IMAD.WIDE R4, R17, 0x4, R4 ;  /* 0x0000000411047825 */ /* 0x002fd800078e0204 */
[----:B------:R-:W-:Y:S05]  /*0e40*/  @P2 BRA `(.L_x_12) ;  /* 0x0000000000082947 */ /* 0x000fea0003800000 */
[----:B------:R-:W2:Y:S02]  /*0e50*/  LDG.E R2, desc[UR4][R4.64] ;  /* 0x0000000404027981 */ /* 0x000ea4000c1e1900 */
[----:B--2---:R-:W-:-:S07]  /*0e60*/  FMNMX R13, R13, R2, !PT ;  /* 0x000000020d0d7209 */ /* 0x004fce0007800000 */
.L_x_12:
[----:B------:R-:W-:Y:S05]  /*0e70*/  BSYNC.RECONVERGENT B2 ;  /* 0x0000000000027941 */ /* 0x000fea0003800200 */
.L_x_11:
[----:B------:R-:W-:Y:S05]  /*0e80*/  @!P3 BRA `(.L_x_6) ;  /* 0x000000000024b947 */ /* 0x000fea0003800000 */
[C---:B------:R-:W-:Y:S02]  /*0e90*/  VIADD R2, R20.reuse, 0x1 ;  /* 0x0000000114027836 */ /* 0x040fe40000000000 */
[----:B------:R-:W-:-:S03]  /*0ea0*/  VIADD R20, R20, 0x2 ;  /* 0x0000000214147836 */ /* 0x000fc60000000000 */
[-C--:B------:R-:W-:Y:S02]  /*0eb0*/  ISETP.GE.OR P2, PT, R2, R3.reuse, P0 ;  /* 0x000000030200720c */ /* 0x080fe40000746670 */
[----:B------:R-:W-:-:S04]  /*0ec0*/  ISETP.GE.OR P0, PT, R20, R3, P0 ;  /* 0x000000031400720c */ /* 0x000fc80000706670 */
[----:B------:R-:W-:-:S07]  /*0ed0*/  ISETP.EQ.OR P0, PT, R6, 0x2, P0 ;  /* 0x000000020600780c */ /* 0x000fce0000702670 */
[----:B------:R-:W2:Y:S06]  /*0ee0*/  @!P2 LDG.E R2, desc[UR4][R4.64+0x4] ;  /* 0x000004040402a981 */ /* 0x000eac000c1e1900 */
[----:B------:R-:W3:Y:S01]  /*0ef0*/  @!P0 LDG.E R20, desc[UR4][R4.64+0x8] ;  /* 0x0000080404148981 */ /* 0x000ee2000c1e1900 */
[----:B--2---:R-:W-:-:S04]  /*0f00*/  @!P2 FMNMX R13, R13, R2, !PT ;  /* 0x000000020d0da209 */ /* 0x004fc80007800000 */
[----:B---3--:R-:W-:-:S07]  /*0f10*/  @!P0 FMNMX R13, R13, R20, !PT ;  /* 0x000000140d0d8209 */ /* 0x008fce0007800000 */
.L_x_6:
[----:B------:R-:W-:Y:S05]  /*0f20*/  BSYNC.RECONVERGENT B1 ;  /* 0x0000000000017941 */ /* 0x000fea0003800200 */
.L_x_5:
[----:B------:R-:W-:-:S05]  /*0f30*/  VIADD R11, R11, 0x1 ;  /* 0x000000010b0b7836 */ /* 0x000fca0000000000 */
[----:B------:R-:W-:-:S13]  /*0f40*/  ISETP.GE.AND P0, PT, R11, R9, PT ;  /* 0x000000090b00720c */ /* 0x000fda0003f06270 */
[----:B------:R-:W-:Y:S05]  /*0f50*/  @!P0 BRA `(.L_x_13) ;  /* 0xfffffff4001c8947 */ /* 0x000fea000383ffff */
[----:B------:R-:W-:Y:S05]  /*0f60*/  BSYNC.RECONVERGENT B0 ;  /* 0x0000000000007941 */ /* 0x000fea0003800200 */
.L_x_0:
[----:B------:R-:W0:Y:S01]  /*0f70*/  LDC R0, c[0x0][0x3b0] ;  /* 0x0000ec00ff007b82 */ /* 0x000e220000000800 */
[----:B------:R-:W1:Y:S07]  /*0f80*/  LDCU.64 UR8, c[0x0][0x3a8] ;  /* 0x00007500ff0877ac */ /* 0x000e6e0008000a00 */
[----:B------:R-:W2:Y:S01]  /*0f90*/  LDC.64 R2, c[0x0][0x388] ;  /* 0x0000e200ff027b82 */ /* 0x000ea20000000a00 */
[----:B0-----:R-:W-:-:S04]  /*0fa0*/  IMAD R5, R18, R0, R15 ;  /* 0x0000000012057224 */ /* 0x001fc800078e020f */
[----:B-1----:R-:W-:-:S04]  /*0fb0*/  IMAD R5, R5, UR8, R16 ;  /* 0x0000000805057c24 */ /* 0x002fc8000f8e0210 */
[----:B------:R-:W-:-:S04]  /*0fc0*/  IMAD R5, R5, UR9, R14 ;  /* 0x0000000905057c24 */ /* 0x000fc8000f8e020e */
[----:B--2---:R-:W-:-:S05]  /*0fd0*/  IMAD.WIDE R2, R5, 0x4, R2 ;  /* 0x0000000405027825 */ /* 0x004fca00078e0202 */
[----:B------:R-:W-:Y:S01]  /*0fe0*/  STG.E desc[UR4][R2.64], R13 ;  /* 0x0000000d02007986 */ /* 0x000fe2000c101904 */
[----:B------:R-:W-:Y:S05]  /*0ff0*/  EXIT ;  /* 0x000000000000794d */ /* 0x000fea0003800000 */
.L_x_14:
[----:B------:R-:W-:-:S00]  /*1000*/  BRA `(.L_x_14) ;  /* 0xfffffffc00fc7947 */ /* 0x000fc0000383ffff */
[----:B------:R-:W-:-:S00]  /*1010*/  NOP ;  /* 0x0000000000007918 */ /* 0x000fc00000000000 */
        /* <DEDUP_REMOVED lines=14> */
.L_x_15:


//--------------------- .nv.shared.reserved.0     --------------------------
	.section	.nv.shared.reserved.0,"aw",@nobits
	.weak		__nv_reservedSMEM_offset_0_alias
	.size		__nv_reservedSMEM_offset_0_alias, 0, 64
	.other		__nv_reservedSMEM_offset_0_alias,@"STO_CUDA_RESERVED_SHARED STV_DEFAULT"
__nv_reservedSMEM_offset_0_alias:
	.zero		0
	.zero		64


//--------------------- .nv.constant0._Z15max_pool_kernelPKfPfiiiiiiiiii --------------------------
	.section	.nv.constant0._Z15max_pool_kernelPKfPfiiiiiiiiii,"a",@progbits
	.sectionflags	@""
	.align	4
.nv.constant0._Z15max_pool_kernelPKfPfiiiiiiiiii:
	.zero		952


//--------------------- SYMBOLS --------------------------

	.type		.nv.reservedSmem.offset0,@object
	.size		.nv.reservedSmem.offset0,0x4
